//
// Generated by NVIDIA NVVM Compiler
//
// Compiler Build ID: CL-36424714
// Cuda compilation tools, release 13.0, V13.0.88
// Based on NVVM 20.0.0
//

.version 9.0
.target sm_100
.address_size 64

	// .globl	step

.visible .entry step(
	.param .u64 .ptr .align 1 step_param_0,
	.param .u64 .ptr .align 1 step_param_1
)
{
	.reg .pred 	%p<14>;
	.reg .b16 	%rs<11>;
	.reg .b32 	%r<58>;
	.reg .b64 	%rd<24>;

	ld.param.u64 	%rd1, [step_param_0];
	ld.param.u64 	%rd2, [step_param_1];
	mov.u32 	%r1, %ctaid.x;
	mov.u32 	%r2, %ntid.x;
	mov.u32 	%r3, %tid.x;
	mad.lo.s32 	%r4, %r1, %r2, %r3;
	mov.u32 	%r5, %ctaid.y;
	mov.u32 	%r6, %ntid.y;
	mov.u32 	%r7, %tid.y;
	mad.lo.s32 	%r8, %r5, %r6, %r7;
	add.s32 	%r9, %r4, 1024;
	cvta.to.global.u64 	%rd3, %rd1;
	add.s32 	%r10, %r4, 1023;
	shr.s32 	%r11, %r10, 31;
	shr.u32 	%r12, %r11, 22;
	add.s32 	%r13, %r10, %r12;
	and.b32  	%r14, %r13, -1024;
	sub.s32 	%r15, %r10, %r14;
	shl.b32 	%r16, %r8, 10;
	add.s32 	%r17, %r16, 1024;
	and.b32  	%r18, %r17, 1047552;
	add.s32 	%r19, %r18, %r15;
	cvt.s64.s32 	%rd4, %r19;
	add.s64 	%rd5, %rd3, %rd4;
	ld.global.u8 	%rs1, [%rd5];
	setp.eq.s16 	%p1, %rs1, 1;
	selp.u32 	%r20, 1, 0, %p1;
	shr.s32 	%r21, %r9, 31;
	shr.u32 	%r22, %r21, 22;
	add.s32 	%r23, %r9, %r22;
	and.b32  	%r24, %r23, -1024;
	sub.s32 	%r25, %r9, %r24;
	add.s32 	%r26, %r18, %r25;
	cvt.s64.s32 	%rd6, %r26;
	add.s64 	%rd7, %rd3, %rd6;
	ld.global.u8 	%rs2, [%rd7];
	setp.eq.s16 	%p2, %rs2, 1;
	selp.u32 	%r27, 1, 0, %p2;
	add.s32 	%r28, %r20, %r27;
	add.s32 	%r29, %r4, 1025;
	shr.s32 	%r30, %r29, 31;
	shr.u32 	%r31, %r30, 22;
	add.s32 	%r32, %r29, %r31;
	and.b32  	%r33, %r32, -1024;
	sub.s32 	%r34, %r29, %r33;
	add.s32 	%r35, %r18, %r34;
	cvt.s64.s32 	%rd8, %r35;
	add.s64 	%rd9, %rd3, %rd8;
	ld.global.u8 	%rs3, [%rd9];
	setp.eq.s16 	%p3, %rs3, 1;
	selp.u32 	%r36, 1, 0, %p3;
	add.s32 	%r37, %r28, %r36;
	and.b32  	%r38, %r16, 1047552;
	add.s32 	%r39, %r38, %r15;
	cvt.s64.s32 	%rd10, %r39;
	add.s64 	%rd11, %rd3, %rd10;
	ld.global.u8 	%rs4, [%rd11];
	setp.eq.s16 	%p4, %rs4, 1;
	selp.u32 	%r40, 1, 0, %p4;
	add.s32 	%r41, %r37, %r40;
	add.s32 	%r42, %r38, %r34;
	cvt.s64.s32 	%rd12, %r42;
	add.s64 	%rd13, %rd3, %rd12;
	ld.global.u8 	%rs5, [%rd13];
	setp.eq.s16 	%p5, %rs5, 1;
	selp.u32 	%r43, 1, 0, %p5;
	add.s32 	%r44, %r41, %r43;
	add.s32 	%r45, %r16, 1047552;
	and.b32  	%r46, %r45, 1047552;
	add.s32 	%r47, %r46, %r15;
	cvt.s64.s32 	%rd14, %r47;
	add.s64 	%rd15, %rd3, %rd14;
	ld.global.u8 	%rs6, [%rd15];
	setp.eq.s16 	%p6, %rs6, 1;
	selp.u32 	%r48, 1, 0, %p6;
	add.s32 	%r49, %r44, %r48;
	add.s32 	%r50, %r46, %r25;
	cvt.s64.s32 	%rd16, %r50;
	add.s64 	%rd17, %rd3, %rd16;
	ld.global.u8 	%rs7, [%rd17];
	setp.eq.s16 	%p7, %rs7, 1;
	selp.u32 	%r51, 1, 0, %p7;
	add.s32 	%r52, %r49, %r51;
	add.s32 	%r53, %r46, %r34;
	cvt.s64.s32 	%rd18, %r53;
	add.s64 	%rd19, %rd3, %rd18;
	ld.global.u8 	%rs8, [%rd19];
	setp.eq.s16 	%p8, %rs8, 1;
	selp.u32 	%r54, 1, 0, %p8;
	add.s32 	%r55, %r52, %r54;
	cvta.to.global.u64 	%rd20, %rd2;
	add.s32 	%r57, %r16, %r4;
	cvt.s64.s32 	%rd21, %r57;
	add.s64 	%rd22, %rd3, %rd21;
	ld.global.u8 	%rs9, [%rd22];
	setp.ne.s16 	%p9, %rs9, 0;
	setp.eq.s32 	%p10, %r55, 2;
	and.pred  	%p11, %p9, %p10;
	setp.eq.s32 	%p12, %r55, 3;
	or.pred  	%p13, %p11, %p12;
	selp.u16 	%rs10, 1, 0, %p13;
	add.s64 	%rd23, %rd20, %rd21;
	st.global.u8 	[%rd23], %rs10;
	ret;

}


// ===== COMPILED SASS (sm_100) =====

	.target	sm_100

	.elftype	@"ET_EXEC"


//--------------------- .note.nv.tkinfo           --------------------------
	.section	.note.nv.tkinfo,"",@"SHT_NOTE"
	.sectionflags	@"SHF_NOTE_NV_TKINFO"
	.tkinfo
        /*0018*/ 	.word	0x00000002
        /*0030*/ 	.string	""
        /*0030*/ 	.string	"ptxas"
        /*0030*/ 	.string	"Cuda compilation tools, release 13.0, V13.0.88"
        /*0030*/ 	.string	"Build cuda_13.0.r13.0/compiler.36424714_0"
        /*0030*/ 	.string	"-arch sm_100 -m 64 "



//--------------------- .note.nv.cuinfo           --------------------------
	.section	.note.nv.cuinfo,"",@"SHT_NOTE"
	.sectionflags	@"SHF_NOTE_NV_CUINFO"
        /*0018*/ 	.short	0x0002
        /*001a*/ 	.short	0x0064
        /*001c*/ 	.short	0x0082
	.zero		2


//--------------------- .nv.info                  --------------------------
	.section	.nv.info,"",@"SHT_CUDA_INFO"
	.align	4


	//----- nvinfo : EIATTR_REGCOUNT
	.align		4
        /*0000*/ 	.byte	0x04, 0x2f
        /*0002*/ 	.short	(.L_1 - .L_0)
	.align		4
.L_0:
        /*0004*/ 	.word	index@(step)
        /*0008*/ 	.word	0x00000016


	//----- nvinfo : EIATTR_FRAME_SIZE
	.align		4
.L_1:
        /*000c*/ 	.byte	0x04, 0x11
        /*000e*/ 	.short	(.L_3 - .L_2)
	.align		4
.L_2:
        /*0010*/ 	.word	index@(step)
        /*0014*/ 	.word	0x00000000


	//----- nvinfo : EIATTR_MIN_STACK_SIZE
	.align		4
.L_3:
        /*0018*/ 	.byte	0x04, 0x12
        /*001a*/ 	.short	(.L_5 - .L_4)
	.align		4
.L_4:
        /*001c*/ 	.word	index@(step)
        /*0020*/ 	.word	0x00000000
.L_5:


//--------------------- .nv.compat                --------------------------
	.section	.nv.compat,"",@"SHT_CUDA_COMPAT_INFO"
	.align	4
        /*0000*/ 	.byte	0x02, 0x09, 0x00, 0x00, 0x02, 0x02, 0x01, 0x00, 0x02, 0x05, 0x05, 0x00, 0x03, 0x07, 0x01, 0x01
        /*0010*/ 	.byte	0x02, 0x03, 0x00, 0x00, 0x02, 0x06, 0x01, 0x00, 0x04, 0x0b, 0x08, 0x00, 0x09, 0x00, 0x00, 0x00
        /*0020*/ 	.byte	0x00, 0x00, 0x00, 0x00


//--------------------- .nv.info.step             --------------------------
	.section	.nv.info.step,"",@"SHT_CUDA_INFO"
	.sectionflags	@""
	.align	4


	//----- nvinfo : EIATTR_CUDA_API_VERSION
	.align		4
        /*0000*/ 	.byte	0x04, 0x37
        /*0002*/ 	.short	(.L_7 - .L_6)
.L_6:
        /*0004*/ 	.word	0x00000082


	//----- nvinfo : EIATTR_KPARAM_INFO
	.align		4
.L_7:
        /*0008*/ 	.byte	0x04, 0x17
        /*000a*/ 	.short	(.L_9 - .L_8)
.L_8:
        /*000c*/ 	.word	0x00000000
        /*0010*/ 	.short	0x0001
        /*0012*/ 	.short	0x0008
        /*0014*/ 	.byte	0x00, 0xf5, 0x21, 0x00


	//----- nvinfo : EIATTR_KPARAM_INFO
	.align		4
.L_9:
        /*0018*/ 	.byte	0x04, 0x17
        /*001a*/ 	.short	(.L_11 - .L_10)
.L_10:
        /*001c*/ 	.word	0x00000000
        /*0020*/ 	.short	0x0000
        /*0022*/ 	.short	0x0000
        /*0024*/ 	.byte	0x00, 0xf5, 0x21, 0x00


	//----- nvinfo : EIATTR_SPARSE_MMA_MASK
	.align		4
.L_11:
        /*0028*/ 	.byte	0x03, 0x50
        /*002a*/ 	.short	0x0000


	//----- nvinfo : EIATTR_MAXREG_COUNT
	.align		4
        /*002c*/ 	.byte	0x03, 0x1b
        /*002e*/ 	.short	0x00ff


	//----- nvinfo : EIATTR_MERCURY_ISA_VERSION
	.align		4
        /*0030*/ 	.byte	0x03, 0x5f
        /*0032*/ 	.short	0x0101


	//----- nvinfo : EIATTR_VRC_CTA_INIT_COUNT
	.align		4
        /*0034*/ 	.byte	0x02, 0x4a
	.zero		1
	.zero		1


	//----- nvinfo : EIATTR_EXIT_INSTR_OFFSETS
	.align		4
        /*0038*/ 	.byte	0x04, 0x1c
        /*003a*/ 	.short	(.L_13 - .L_12)


	//   ....[0]....
.L_12:
        /*003c*/ 	.word	0x00000640


	//----- nvinfo : EIATTR_CBANK_PARAM_SIZE
	.align		4
.L_13:
        /*0040*/ 	.byte	0x03, 0x19
        /*0042*/ 	.short	0x0010


	//----- nvinfo : EIATTR_PARAM_CBANK
	.align		4
        /*0044*/ 	.byte	0x04, 0x0a
        /*0046*/ 	.short	(.L_15 - .L_14)
	.align		4
.L_14:
        /*0048*/ 	.word	index@(.nv.constant0.step)
        /*004c*/ 	.short	0x0380
        /*004e*/ 	.short	0x0010


	//----- nvinfo : EIATTR_SW_WAR
	.align		4
.L_15:
        /*0050*/ 	.byte	0x04, 0x36
        /*0052*/ 	.short	(.L_17 - .L_16)
.L_16:
        /*0054*/ 	.word	0x00000008
.L_17:


//--------------------- .nv.callgraph             --------------------------
	.section	.nv.callgraph,"",@"SHT_CUDA_CALLGRAPH"
	.align	4
	.sectionentsize	8
	.align		4
        /*0000*/ 	.word	0x00000000
	.align		4
        /*0004*/ 	.word	0xffffffff
	.align		4
        /*0008*/ 	.word	0x00000000
	.align		4
        /*000c*/ 	.word	0xfffffffe
	.align		4
        /*0010*/ 	.word	0x00000000
	.align		4
        /*0014*/ 	.word	0xfffffffd
	.align		4
        /*0018*/ 	.word	0x00000000
	.align		4
        /*001c*/ 	.word	0xfffffffc


//--------------------- .text.step                --------------------------
	.section	.text.step,"ax",@progbits
	.align	128
        .global         step
        .type           step,@function
        .size           step,(.L_x_1 - step)
        .other          step,@"STO_CUDA_ENTRY STV_DEFAULT"
step:
.text.step:
[----:B------:R-:W-:Y:S01]  /*0000*/  LDC R1, c[0x0][0x37c] ;  /* 0x0000df00ff017b82 */ /* 0x000fe20000000800 */
[----:B------:R-:W0:Y:S07]  /*0010*/  S2R R3, SR_TID.X ;  /* 0x0000000000037919 */ /* 0x000e2e0000002100 */
[----:B------:R-:W0:Y:S01]  /*0020*/  S2UR UR4, SR_CTAID.X ;  /* 0x00000000000479c3 */ /* 0x000e220000002500 */
[----:B------:R-:W1:Y:S01]  /*0030*/  LDCU.128 UR8, c[0x0][0x380] ;  /* 0x00007000ff0877ac */ /* 0x000e620008000c00 */
[----:B------:R-:W2:Y:S06]  /*0040*/  S2R R7, SR_TID.Y ;  /* 0x0000000000077919 */ /* 0x000eac0000002200 */
[----:B------:R-:W0:Y:S08]  /*0050*/  LDC R0, c[0x0][0x360] ;  /* 0x0000d800ff007b82 */ /* 0x000e300000000800 */
[----:B------:R-:W2:Y:S08]  /*0060*/  S2UR UR5, SR_CTAID.Y ;  /* 0x00000000000579c3 */ /* 0x000eb00000002600 */
[----:B------:R-:W2:Y:S01]  /*0070*/  LDC R4, c[0x0][0x364] ;  /* 0x0000d900ff047b82 */ /* 0x000ea20000000800 */
[----:B0-----:R-:W-:-:S04]  /*0080*/  IMAD R0, R0, UR4, R3 ;  /* 0x0000000400007c24 */ /* 0x001fc8000f8e0203 */
[C---:B------:R-:W-:Y:S02]  /*0090*/  VIADD R2, R0.reuse, 0x400 ;  /* 0x0000040000027836 */ /* 0x040fe40000000000 */
[C---:B------:R-:W-:Y:S02]  /*00a0*/  VIADD R8, R0.reuse, 0x3ff ;  /* 0x000003ff00087836 */ /* 0x040fe40000000000 */
[----:B------:R-:W-:Y:S01]  /*00b0*/  VIADD R6, R0, 0x401 ;  /* 0x0000040100067836 */ /* 0x000fe20000000000 */
[----:B------:R-:W-:-:S04]  /*00c0*/  SHF.R.S32.HI R5, RZ, 0x1f, R2 ;  /* 0x0000001fff057819 */ /* 0x000fc80000011402 */
[----:B------:R-:W-:Y:S02]  /*00d0*/  LEA.HI R5, R5, R2, RZ, 0xa ;  /* 0x0000000205057211 */ /* 0x000fe400078f50ff */
[----:B------:R-:W-:Y:S01]  /*00e0*/  SHF.R.S32.HI R9, RZ, 0x1f, R6 ;  /* 0x0000001fff097819 */ /* 0x000fe20000011406 */
[----:B--2---:R-:W-:Y:S01]  /*00f0*/  IMAD R3, R4, UR5, R7 ;  /* 0x0000000504037c24 */ /* 0x004fe2000f8e0207 */
[----:B------:R-:W-:Y:S01]  /*0100*/  LOP3.LUT R7, R5, 0xfffffc00, RZ, 0xc0, !PT ;  /* 0xfffffc0005077812 */ /* 0x000fe200078ec0ff */
[----:B------:R-:W0:Y:S01]  /*0110*/  LDCU.64 UR4, c[0x0][0x358] ;  /* 0x00006b00ff0477ac */ /* 0x000e220008000a00 */
[----:B------:R-:W-:Y:S01]  /*0120*/  SHF.R.S32.HI R5, RZ, 0x1f, R8 ;  /* 0x0000001fff057819 */ /* 0x000fe20000011408 */
[----:B------:R-:W-:Y:S01]  /*0130*/  IMAD.SHL.U32 R3, R3, 0x400, RZ ;  /* 0x0000040003037824 */ /* 0x000fe200078e00ff */
[----:B------:R-:W-:Y:S01]  /*0140*/  LEA.HI R9, R9, R6, RZ, 0xa ;  /* 0x0000000609097211 */ /* 0x000fe200078f50ff */
[----:B------:R-:W-:Y:S01]  /*0150*/  IMAD.IADD R2, R2, 0x1, -R7 ;  /* 0x0000000102027824 */ /* 0x000fe200078e0a07 */
[----:B------:R-:W-:Y:S01]  /*0160*/  LEA.HI R5, R5, R8, RZ, 0xa ;  /* 0x0000000805057211 */ /* 0x000fe200078f50ff */
[----:B------:R-:W-:-:S03]  /*0170*/  VIADD R4, R3, 0x400 ;  /* 0x0000040003047836 */ /* 0x000fc60000000000 */
[----:B------:R-:W-:Y:S02]  /*0180*/  LOP3.LUT R5, R5, 0xfffffc00, RZ, 0xc0, !PT ;  /* 0xfffffc0005057812 */ /* 0x000fe400078ec0ff */
[----:B------:R-:W-:-:S03]  /*0190*/  LOP3.LUT R7, R4, 0xffc00, RZ, 0xc0, !PT ;  /* 0x000ffc0004077812 */ /* 0x000fc600078ec0ff */
[----:B------:R-:W-:Y:S01]  /*01a0*/  IMAD.IADD R8, R8, 0x1, -R5 ;  /* 0x0000000108087824 */ /* 0x000fe200078e0a05 */
[----:B------:R-:W-:Y:S01]  /*01b0*/  LOP3.LUT R5, R9, 0xfffffc00, RZ, 0xc0, !PT ;  /* 0xfffffc0009057812 */ /* 0x000fe200078ec0ff */
[----:B------:R-:W-:Y:S02]  /*01c0*/  IMAD.IADD R11, R7, 0x1, R2 ;  /* 0x00000001070b7824 */ /* 0x000fe400078e0202 */
[----:B------:R-:W-:Y:S02]  /*01d0*/  IMAD.IADD R4, R8, 0x1, R7 ;  /* 0x0000000108047824 */ /* 0x000fe400078e0207 */
[----:B------:R-:W-:Y:S01]  /*01e0*/  IMAD.IADD R5, R6, 0x1, -R5 ;  /* 0x0000000106057824 */ /* 0x000fe200078e0a05 */
[C---:B-1----:R-:W-:Y:S02]  /*01f0*/  IADD3 R14, P1, PT, R11.reuse, UR8, RZ ;  /* 0x000000080b0e7c10 */ /* 0x042fe4000ff3e0ff */
[C---:B------:R-:W-:Y:S02]  /*0200*/  IADD3 R10, P0, PT, R4.reuse, UR8, RZ ;  /* 0x00000008040a7c10 */ /* 0x040fe4000ff1e0ff */
[----:B------:R-:W-:Y:S01]  /*0210*/  LEA.HI.X.SX32 R15, R11, UR9, 0x1, P1 ;  /* 0x000000090b0f7c11 */ /* 0x000fe200088f0eff */
[----:B------:R-:W-:Y:S01]  /*0220*/  IMAD.IADD R7, R7, 0x1, R5 ;  /* 0x0000000107077824 */ /* 0x000fe200078e0205 */
[----:B------:R-:W-:-:S02]  /*0230*/  LEA.HI.X.SX32 R11, R4, UR9, 0x1, P0 ;  /* 0x00000009040b7c11 */ /* 0x000fc400080f0eff */
[----:B------:R-:W-:Y:S01]  /*0240*/  LOP3.LUT R16, R3, 0xffc00, RZ, 0xc0, !PT ;  /* 0x000ffc0003107812 */ /* 0x000fe200078ec0ff */
[----:B0-----:R-:W2:Y:S01]  /*0250*/  LDG.E.U8 R4, desc[UR4][R14.64] ;  /* 0x000000040e047981 */ /* 0x001ea2000c1e1100 */
[----:B------:R-:W-:-:S03]  /*0260*/  IADD3 R12, P0, PT, R7, UR8, RZ ;  /* 0x00000008070c7c10 */ /* 0x000fc6000ff1e0ff */
[--C-:B------:R-:W-:Y:S01]  /*0270*/  IMAD.IADD R17, R8, 0x1, R16.reuse ;  /* 0x0000000108117824 */ /* 0x100fe200078e0210 */
[----:B------:R0:W3:Y:S01]  /*0280*/  LDG.E.U8 R9, desc[UR4][R10.64] ;  /* 0x000000040a097981 */ /* 0x0000e2000c1e1100 */
[----:B------:R-:W-:Y:S01]  /*0290*/  LEA.HI.X.SX32 R13, R7, UR9, 0x1, P0 ;  /* 0x00000009070d7c11 */ /* 0x000fe200080f0eff */
[----:B------:R-:W-:Y:S02]  /*02a0*/  VIADD R18, R3, 0xffc00 ;  /* 0x000ffc0003127836 */ /* 0x000fe40000000000 */
[----:B------:R-:W-:Y:S01]  /*02b0*/  IADD3 R6, P0, PT, R17, UR8, RZ ;  /* 0x0000000811067c10 */ /* 0x000fe2000ff1e0ff */
[----:B------:R-:W-:Y:S01]  /*02c0*/  IMAD.IADD R16, R5, 0x1, R16 ;  /* 0x0000000105107824 */ /* 0x000fe200078e0210 */
[----:B------:R-:W4:Y:S02]  /*02d0*/  LDG.E.U8 R12, desc[UR4][R12.64] ;  /* 0x000000040c0c7981 */ /* 0x000f24000c1e1100 */
[----:B------:R-:W-:Y:S02]  /*02e0*/  LEA.HI.X.SX32 R7, R17, UR9, 0x1, P0 ;  /* 0x0000000911077c11 */ /* 0x000fe400080f0eff */
[----:B------:R-:W-:-:S02]  /*02f0*/  LOP3.LUT R17, R18, 0xffc00, RZ, 0xc0, !PT ;  /* 0x000ffc0012117812 */ /* 0x000fc400078ec0ff */
[----:B0-----:R-:W-:Y:S01]  /*0300*/  IADD3 R10, P0, PT, R16, UR8, RZ ;  /* 0x00000008100a7c10 */ /* 0x001fe2000ff1e0ff */
[----:B------:R0:W5:Y:S02]  /*0310*/  LDG.E.U8 R6, desc[UR4][R6.64] ;  /* 0x0000000406067981 */ /* 0x000164000c1e1100 */
[----:B------:R-:W-:Y:S01]  /*0320*/  IMAD.IADD R8, R8, 0x1, R17 ;  /* 0x0000000108087824 */ /* 0x000fe200078e0211 */
[----:B------:R-:W-:-:S04]  /*0330*/  LEA.HI.X.SX32 R11, R16, UR9, 0x1, P0 ;  /* 0x00000009100b7c11 */ /* 0x000fc800080f0eff */
[----:B------:R-:W-:Y:S01]  /*0340*/  IADD3 R14, P0, PT, R8, UR8, RZ ;  /* 0x00000008080e7c10 */ /* 0x000fe2000ff1e0ff */
[----:B------:R-:W5:Y:S01]  /*0350*/  LDG.E.U8 R10, desc[UR4][R10.64] ;  /* 0x000000040a0a7981 */ /* 0x000f62000c1e1100 */
[--C-:B------:R-:W-:Y:S02]  /*0360*/  IMAD.IADD R2, R2, 0x1, R17.reuse ;  /* 0x0000000102027824 */ /* 0x100fe400078e0211 */
[----:B------:R-:W-:Y:S01]  /*0370*/  LEA.HI.X.SX32 R15, R8, UR9, 0x1, P0 ;  /* 0x00000009080f7c11 */ /* 0x000fe200080f0eff */
[----:B------:R-:W-:Y:S02]  /*0380*/  IMAD.IADD R5, R5, 0x1, R17 ;  /* 0x0000000105057824 */ /* 0x000fe400078e0211 */
[C---:B------:R-:W-:Y:S02]  /*0390*/  IADD3 R16, P0, PT, R2.reuse, UR8, RZ ;  /* 0x0000000802107c10 */ /* 0x040fe4000ff1e0ff */
[----:B------:R-:W5:Y:S02]  /*03a0*/  LDG.E.U8 R14, desc[UR4][R14.64] ;  /* 0x000000040e0e7981 */ /* 0x000f64000c1e1100 */
[----:B------:R-:W-:-:S02]  /*03b0*/  LEA.HI.X.SX32 R17, R2, UR9, 0x1, P0 ;  /* 0x0000000902117c11 */ /* 0x000fc400080f0eff */
[----:B------:R-:W-:-:S03]  /*03c0*/  IADD3 R18, P0, PT, R5, UR8, RZ ;  /* 0x0000000805127c10 */ /* 0x000fc6000ff1e0ff */
[----:B------:R-:W5:Y:S01]  /*03d0*/  LDG.E.U8 R16, desc[UR4][R16.64] ;  /* 0x0000000410107981 */ /* 0x000f62000c1e1100 */
[----:B------:R-:W-:-:S05]  /*03e0*/  LEA.HI.X.SX32 R19, R5, UR9, 0x1, P0 ;  /* 0x0000000905137c11 */ /* 0x000fca00080f0eff */
[----:B------:R-:W5:Y:S01]  /*03f0*/  LDG.E.U8 R18, desc[UR4][R18.64] ;  /* 0x0000000412127981 */ /* 0x000f62000c1e1100 */
[----:B------:R-:W-:-:S05]  /*0400*/  IMAD.IADD R5, R0, 0x1, R3 ;  /* 0x0000000100057824 */ /* 0x000fca00078e0203 */
[----:B------:R-:W-:Y:S02]  /*0410*/  IADD3 R2, P0, PT, R5, UR8, RZ ;  /* 0x0000000805027c10 */ /* 0x000fe4000ff1e0ff */
[----:B0-----:R-:W-:-:S04]  /*0420*/  SHF.R.S32.HI R7, RZ, 0x1f, R5 ;  /* 0x0000001fff077819 */ /* 0x001fc80000011405 */
[----:B------:R-:W-:-:S05]  /*0430*/  IADD3.X R3, PT, PT, R7, UR9, RZ, P0, !PT ;  /* 0x0000000907037c10 */ /* 0x000fca00087fe4ff */
[----:B------:R0:W5:Y:S01]  /*0440*/  LDG.E.U8 R2, desc[UR4][R2.64] ;  /* 0x0000000402027981 */ /* 0x000162000c1e1100 */
[----:B--2---:R-:W-:Y:S01]  /*0450*/  ISETP.NE.AND P1, PT, R4, 0x1, PT ;  /* 0x000000010400780c */ /* 0x004fe20003f25270 */
[----:B------:R-:W-:-:S03]  /*0460*/  IMAD.MOV.U32 R4, RZ, RZ, 0x2 ;  /* 0x00000002ff047424 */ /* 0x000fc600078e00ff */
[----:B------:R-:W-:Y:S02]  /*0470*/  SEL R0, RZ, 0x1, P1 ;  /* 0x00000001ff007807 */ /* 0x000fe40000800000 */
[----:B---3--:R-:W-:-:S07]  /*0480*/  ISETP.NE.AND P0, PT, R9, 0x1, PT ;  /* 0x000000010900780c */ /* 0x008fce0003f05270 */
[----:B------:R-:W-:Y:S01]  /*0490*/  @P1 IMAD.MOV R4, RZ, RZ, 0x1 ;  /* 0x00000001ff041424 */ /* 0x000fe200078e02ff */
[----:B----4-:R-:W-:-:S05]  /*04a0*/  ISETP.NE.AND P1, PT, R12, 0x1, PT ;  /* 0x000000010c00780c */ /* 0x010fca0003f25270 */
[----:B------:R-:W-:Y:S01]  /*04b0*/  @P0 IMAD.MOV R4, RZ, RZ, R0 ;  /* 0x000000ffff040224 */ /* 0x000fe200078e0200 */
[----:B-----5:R-:W-:-:S03]  /*04c0*/  ISETP.NE.AND P0, PT, R6, 0x1, PT ;  /* 0x000000010600780c */ /* 0x020fc60003f05270 */
[----:B------:R-:W-:-:S04]  /*04d0*/  VIADD R0, R4, 0x1 ;  /* 0x0000000104007836 */ /* 0x000fc80000000000 */
[----:B------:R-:W-:Y:S01]  /*04e0*/  @P1 IMAD.MOV R0, RZ, RZ, R4 ;  /* 0x000000ffff001224 */ /* 0x000fe200078e0204 */
[----:B------:R-:W-:-:S03]  /*04f0*/  ISETP.NE.AND P1, PT, R10, 0x1, PT ;  /* 0x000000010a00780c */ /* 0x000fc60003f25270 */
[----:B0-----:R-:W-:Y:S02]  /*0500*/  VIADD R3, R0, 0x1 ;  /* 0x0000000100037836 */ /* 0x001fe40000000000 */
[----:B------:R-:W-:Y:S01]  /*0510*/  @P0 IMAD.MOV R3, RZ, RZ, R0 ;  /* 0x000000ffff030224 */ /* 0x000fe200078e0200 */
[----:B------:R-:W-:-:S03]  /*0520*/  ISETP.NE.AND P0, PT, R14, 0x1, PT ;  /* 0x000000010e00780c */ /* 0x000fc60003f05270 */
[----:B------:R-:W-:-:S04]  /*0530*/  VIADD R0, R3, 0x1 ;  /* 0x0000000103007836 */ /* 0x000fc80000000000 */
[----:B------:R-:W-:Y:S01]  /*0540*/  @P1 IMAD.MOV R0, RZ, RZ, R3 ;  /* 0x000000ffff001224 */ /* 0x000fe200078e0203 */
[----:B------:R-:W-:-:S03]  /*0550*/  ISETP.NE.AND P1, PT, R16, 0x1, PT ;  /* 0x000000011000780c */ /* 0x000fc60003f25270 */
[----:B------:R-:W-:Y:S02]  /*0560*/  VIADD R3, R0, 0x1 ;  /* 0x0000000100037836 */ /* 0x000fe40000000000 */
[----:B------:R-:W-:Y:S01]  /*0570*/  @P0 IMAD.MOV R3, RZ, RZ, R0 ;  /* 0x000000ffff030224 */ /* 0x000fe200078e0200 */
[----:B------:R-:W-:-:S03]  /*0580*/  ISETP.NE.AND P0, PT, R18, 0x1, PT ;  /* 0x000000011200780c */ /* 0x000fc60003f05270 */
[----:B------:R-:W-:-:S04]  /*0590*/  VIADD R0, R3, 0x1 ;  /* 0x0000000103007836 */ /* 0x000fc80000000000 */
[----:B------:R-:W-:-:S04]  /*05a0*/  @P1 IMAD.MOV R0, RZ, RZ, R3 ;  /* 0x000000ffff001224 */ /* 0x000fc800078e0203 */
[----:B------:R-:W-:Y:S02]  /*05b0*/  VIADD R3, R0, 0x1 ;  /* 0x0000000100037836 */ /* 0x000fe40000000000 */
[----:B------:R-:W-:-:S05]  /*05c0*/  @P0 IMAD.MOV R3, RZ, RZ, R0 ;  /* 0x000000ffff030224 */ /* 0x000fca00078e0200 */
[----:B------:R-:W-:-:S04]  /*05d0*/  ISETP.NE.AND P0, PT, R3, 0x2, PT ;  /* 0x000000020300780c */ /* 0x000fc80003f05270 */
[----:B------:R-:W-:Y:S02]  /*05e0*/  ISETP.NE.AND P0, PT, R2, RZ, !P0 ;  /* 0x000000ff0200720c */ /* 0x000fe40004705270 */
[----:B------:R-:W-:Y:S02]  /*05f0*/  IADD3 R2, P1, PT, R5, UR10, RZ ;  /* 0x0000000a05027c10 */ /* 0x000fe4000ff3e0ff */
[----:B------:R-:W-:Y:S02]  /*0600*/  ISETP.EQ.OR P0, PT, R3, 0x3, P0 ;  /* 0x000000030300780c */ /* 0x000fe40000702670 */
[----:B------:R-:W-:Y:S02]  /*0610*/  IADD3.X R3, PT, PT, R7, UR11, RZ, P1, !PT ;  /* 0x0000000b07037c10 */ /* 0x000fe40008ffe4ff */
[----:B------:R-:W-:-:S05]  /*0620*/  SEL R5, RZ, 0x1, !P0 ;  /* 0x00000001ff057807 */ /* 0x000fca0004000000 */
[----:B------:R-:W-:Y:S01]  /*0630*/  STG.E.U8 desc[UR4][R2.64], R5 ;  /* 0x0000000502007986 */ /* 0x000fe2000c101104 */
[----:B------:R-:W-:Y:S05]  /*0640*/  EXIT ;  /* 0x000000000000794d */ /* 0x000fea0003800000 */
.L_x_0:
[----:B------:R-:W-:-:S00]  /*0650*/  BRA `(.L_x_0) ;  /* 0xfffffffc00fc7947 */ /* 0x000fc0000383ffff */
[----:B------:R-:W-:-:S00]  /*0660*/  NOP ;  /* 0x0000000000007918 */ /* 0x000fc00000000000 */
        /* <DEDUP_REMOVED lines=9> */
.L_x_1:


//--------------------- .nv.shared.reserved.0     --------------------------
	.section	.nv.shared.reserved.0,"aw",@nobits
	.weak		__nv_reservedSMEM_offset_0_alias
	.size		__nv_reservedSMEM_offset_0_alias, 0, 64
	.other		__nv_reservedSMEM_offset_0_alias,@"STO_CUDA_RESERVED_SHARED STV_DEFAULT"
__nv_reservedSMEM_offset_0_alias:
	.zero		0
	.zero		64


//--------------------- .nv.constant0.step        --------------------------
	.section	.nv.constant0.step,"a",@progbits
	.sectionflags	@""
	.align	4
.nv.constant0.step:
	.zero		912


//--------------------- SYMBOLS --------------------------

	.type		.nv.reservedSmem.offset0,@object
	.size		.nv.reservedSmem.offset0,0x4
